//
// Generated by NVIDIA NVVM Compiler
//
// Compiler Build ID: CL-36424714
// Cuda compilation tools, release 13.0, V13.0.88
// Based on NVVM 20.0.0
//

.version 9.0
.target sm_100
.address_size 64

	// .globl	_Z5totalPfS_i
// _ZZ5totalPfS_iE10partialSum has been demoted

.visible .entry _Z5totalPfS_i(
	.param .u64 .ptr .align 1 _Z5totalPfS_i_param_0,
	.param .u64 .ptr .align 1 _Z5totalPfS_i_param_1,
	.param .u32 _Z5totalPfS_i_param_2
)
{
	.reg .pred 	%p<6>;
	.reg .b32 	%r<23>;
	.reg .b32 	%f<7>;
	.reg .b64 	%rd<11>;
	// demoted variable
	.shared .align 4 .b8 _ZZ5totalPfS_iE10partialSum[8192];
	ld.param.u64 	%rd3, [_Z5totalPfS_i_param_0];
	ld.param.u64 	%rd2, [_Z5totalPfS_i_param_1];
	ld.param.u32 	%r9, [_Z5totalPfS_i_param_2];
	cvta.to.global.u64 	%rd1, %rd3;
	mov.u32 	%r1, %tid.x;
	mov.u32 	%r2, %ctaid.x;
	mov.u32 	%r22, %ntid.x;
	mul.lo.s32 	%r10, %r2, %r22;
	shl.b32 	%r11, %r10, 1;
	add.s32 	%r4, %r11, %r1;
	setp.ge.u32 	%p1, %r4, %r9;
	shl.b32 	%r12, %r1, 2;
	mov.u32 	%r13, _ZZ5totalPfS_iE10partialSum;
	add.s32 	%r5, %r13, %r12;
	@%p1 bra 	$L__BB0_2;
	mul.wide.u32 	%rd4, %r4, 4;
	add.s64 	%rd5, %rd1, %rd4;
	ld.global.f32 	%f1, [%rd5];
	st.shared.f32 	[%r5], %f1;
	bra.uni 	$L__BB0_3;
$L__BB0_2:
	mov.b32 	%r14, 0;
	st.shared.u32 	[%r5], %r14;
$L__BB0_3:
	add.s32 	%r6, %r4, %r22;
	setp.ge.u32 	%p2, %r6, %r9;
	@%p2 bra 	$L__BB0_5;
	mul.wide.u32 	%rd6, %r6, 4;
	add.s64 	%rd7, %rd1, %rd6;
	ld.global.f32 	%f2, [%rd7];
	shl.b32 	%r18, %r22, 2;
	add.s32 	%r19, %r5, %r18;
	st.shared.f32 	[%r19], %f2;
	bra.uni 	$L__BB0_6;
$L__BB0_5:
	shl.b32 	%r15, %r22, 2;
	add.s32 	%r16, %r5, %r15;
	mov.b32 	%r17, 0;
	st.shared.u32 	[%r16], %r17;
$L__BB0_6:
	bar.sync 	0;
	setp.ge.u32 	%p3, %r1, %r22;
	@%p3 bra 	$L__BB0_8;
	shl.b32 	%r20, %r22, 2;
	add.s32 	%r21, %r5, %r20;
	ld.shared.f32 	%f3, [%r21];
	ld.shared.f32 	%f4, [%r5];
	add.f32 	%f5, %f3, %f4;
	st.shared.f32 	[%r5], %f5;
$L__BB0_8:
	shr.u32 	%r8, %r22, 1;
	setp.gt.u32 	%p4, %r22, 1;
	mov.u32 	%r22, %r8;
	@%p4 bra 	$L__BB0_6;
	setp.ne.s32 	%p5, %r1, 0;
	@%p5 bra 	$L__BB0_11;
	ld.shared.f32 	%f6, [_ZZ5totalPfS_iE10partialSum];
	cvta.to.global.u64 	%rd8, %rd2;
	mul.wide.u32 	%rd9, %r2, 4;
	add.s64 	%rd10, %rd8, %rd9;
	st.global.f32 	[%rd10], %f6;
$L__BB0_11:
	ret;

}


// ===== COMPILED SASS (sm_100) =====

	.target	sm_100

	.elftype	@"ET_EXEC"


//--------------------- .note.nv.tkinfo           --------------------------
	.section	.note.nv.tkinfo,"",@"SHT_NOTE"
	.sectionflags	@"SHF_NOTE_NV_TKINFO"
	.tkinfo
        /*0018*/ 	.word	0x00000002
        /*0030*/ 	.string	""
        /*0030*/ 	.string	"ptxas"
        /*0030*/ 	.string	"Cuda compilation tools, release 13.0, V13.0.88"
        /*0030*/ 	.string	"Build cuda_13.0.r13.0/compiler.36424714_0"
        /*0030*/ 	.string	"-arch sm_100 -m 64 "



//--------------------- .note.nv.cuinfo           --------------------------
	.section	.note.nv.cuinfo,"",@"SHT_NOTE"
	.sectionflags	@"SHF_NOTE_NV_CUINFO"
        /*0018*/ 	.short	0x0002
        /*001a*/ 	.short	0x0064
        /*001c*/ 	.short	0x0082
	.zero		2


//--------------------- .nv.info                  --------------------------
	.section	.nv.info,"",@"SHT_CUDA_INFO"
	.align	4


	//----- nvinfo : EIATTR_REGCOUNT
	.align		4
        /*0000*/ 	.byte	0x04, 0x2f
        /*0002*/ 	.short	(.L_1 - .L_0)
	.align		4
.L_0:
        /*0004*/ 	.word	index@(_Z5totalPfS_i)
        /*0008*/ 	.word	0x0000000c


	//----- nvinfo : EIATTR_FRAME_SIZE
	.align		4
.L_1:
        /*000c*/ 	.byte	0x04, 0x11
        /*000e*/ 	.short	(.L_3 - .L_2)
	.align		4
.L_2:
        /*0010*/ 	.word	index@(_Z5totalPfS_i)
        /*0014*/ 	.word	0x00000000


	//----- nvinfo : EIATTR_MIN_STACK_SIZE
	.align		4
.L_3:
        /*0018*/ 	.byte	0x04, 0x12
        /*001a*/ 	.short	(.L_5 - .L_4)
	.align		4
.L_4:
        /*001c*/ 	.word	index@(_Z5totalPfS_i)
        /*0020*/ 	.word	0x00000000
.L_5:


//--------------------- .nv.compat                --------------------------
	.section	.nv.compat,"",@"SHT_CUDA_COMPAT_INFO"
	.align	4
        /*0000*/ 	.byte	0x02, 0x09, 0x00, 0x00, 0x02, 0x02, 0x01, 0x00, 0x02, 0x05, 0x05, 0x00, 0x03, 0x07, 0x01, 0x01
        /*0010*/ 	.byte	0x02, 0x03, 0x00, 0x00, 0x02, 0x06, 0x01, 0x00, 0x04, 0x0b, 0x08, 0x00, 0x09, 0x00, 0x00, 0x00
        /*0020*/ 	.byte	0x00, 0x00, 0x00, 0x00


//--------------------- .nv.info._Z5totalPfS_i    --------------------------
	.section	.nv.info._Z5totalPfS_i,"",@"SHT_CUDA_INFO"
	.sectionflags	@""
	.align	4


	//----- nvinfo : EIATTR_CUDA_API_VERSION
	.align		4
        /*0000*/ 	.byte	0x04, 0x37
        /*0002*/ 	.short	(.L_7 - .L_6)
.L_6:
        /*0004*/ 	.word	0x00000082


	//----- nvinfo : EIATTR_KPARAM_INFO
	.align		4
.L_7:
        /*0008*/ 	.byte	0x04, 0x17
        /*000a*/ 	.short	(.L_9 - .L_8)
.L_8:
        /*000c*/ 	.word	0x00000000
        /*0010*/ 	.short	0x0002
        /*0012*/ 	.short	0x0010
        /*0014*/ 	.byte	0x00, 0xf0, 0x11, 0x00


	//----- nvinfo : EIATTR_KPARAM_INFO
	.align		4
.L_9:
        /*0018*/ 	.byte	0x04, 0x17
        /*001a*/ 	.short	(.L_11 - .L_10)
.L_10:
        /*001c*/ 	.word	0x00000000
        /*0020*/ 	.short	0x0001
        /*0022*/ 	.short	0x0008
        /*0024*/ 	.byte	0x00, 0xf5, 0x21, 0x00


	//----- nvinfo : EIATTR_KPARAM_INFO
	.align		4
.L_11:
        /*0028*/ 	.byte	0x04, 0x17
        /*002a*/ 	.short	(.L_13 - .L_12)
.L_12:
        /*002c*/ 	.word	0x00000000
        /*0030*/ 	.short	0x0000
        /*0032*/ 	.short	0x0000
        /*0034*/ 	.byte	0x00, 0xf5, 0x21, 0x00


	//----- nvinfo : EIATTR_SPARSE_MMA_MASK
	.align		4
.L_13:
        /*0038*/ 	.byte	0x03, 0x50
        /*003a*/ 	.short	0x0000


	//----- nvinfo : EIATTR_MAXREG_COUNT
	.align		4
        /*003c*/ 	.byte	0x03, 0x1b
        /*003e*/ 	.short	0x00ff


	//----- nvinfo : EIATTR_NUM_BARRIERS
	.align		4
        /*0040*/ 	.byte	0x02, 0x4c
        /*0042*/ 	.byte	0x01
	.zero		1


	//----- nvinfo : EIATTR_MERCURY_ISA_VERSION
	.align		4
        /*0044*/ 	.byte	0x03, 0x5f
        /*0046*/ 	.short	0x0101


	//----- nvinfo : EIATTR_VRC_CTA_INIT_COUNT
	.align		4
        /*0048*/ 	.byte	0x02, 0x4a
	.zero		1
	.zero		1


	//----- nvinfo : EIATTR_EXIT_INSTR_OFFSETS
	.align		4
        /*004c*/ 	.byte	0x04, 0x1c
        /*004e*/ 	.short	(.L_15 - .L_14)


	//   ....[0]....
.L_14:
        /*0050*/ 	.word	0x000002b0


	//   ....[1]....
        /*0054*/ 	.word	0x00000330


	//----- nvinfo : EIATTR_CRS_STACK_SIZE
	.align		4
.L_15:
        /*0058*/ 	.byte	0x04, 0x1e
        /*005a*/ 	.short	(.L_17 - .L_16)
.L_16:
        /*005c*/ 	.word	0x00000000


	//----- nvinfo : EIATTR_CBANK_PARAM_SIZE
	.align		4
.L_17:
        /*0060*/ 	.byte	0x03, 0x19
        /*0062*/ 	.short	0x0014


	//----- nvinfo : EIATTR_PARAM_CBANK
	.align		4
        /*0064*/ 	.byte	0x04, 0x0a
        /*0066*/ 	.short	(.L_19 - .L_18)
	.align		4
.L_18:
        /*0068*/ 	.word	index@(.nv.constant0._Z5totalPfS_i)
        /*006c*/ 	.short	0x0380
        /*006e*/ 	.short	0x0014


	//----- nvinfo : EIATTR_SW_WAR
	.align		4
.L_19:
        /*0070*/ 	.byte	0x04, 0x36
        /*0072*/ 	.short	(.L_21 - .L_20)
.L_20:
        /*0074*/ 	.word	0x00000008
.L_21:


//--------------------- .nv.callgraph             --------------------------
	.section	.nv.callgraph,"",@"SHT_CUDA_CALLGRAPH"
	.align	4
	.sectionentsize	8
	.align		4
        /*0000*/ 	.word	0x00000000
	.align		4
        /*0004*/ 	.word	0xffffffff
	.align		4
        /*0008*/ 	.word	0x00000000
	.align		4
        /*000c*/ 	.word	0xfffffffe
	.align		4
        /*0010*/ 	.word	0x00000000
	.align		4
        /*0014*/ 	.word	0xfffffffd
	.align		4
        /*0018*/ 	.word	0x00000000
	.align		4
        /*001c*/ 	.word	0xfffffffc


//--------------------- .text._Z5totalPfS_i       --------------------------
	.section	.text._Z5totalPfS_i,"ax",@progbits
	.align	128
        .global         _Z5totalPfS_i
        .type           _Z5totalPfS_i,@function
        .size           _Z5totalPfS_i,(.L_x_4 - _Z5totalPfS_i)
        .other          _Z5totalPfS_i,@"STO_CUDA_ENTRY STV_DEFAULT"
_Z5totalPfS_i:
.text._Z5totalPfS_i:
[----:B------:R-:W-:Y:S01]  /*0000*/  LDC R1, c[0x0][0x37c] ;  /* 0x0000df00ff017b82 */ /* 0x000fe20000000800 */
[----:B------:R-:W0:Y:S01]  /*0010*/  S2R R9, SR_CTAID.X ;  /* 0x0000000000097919 */ /* 0x000e220000002500 */
[----:B------:R-:W0:Y:S01]  /*0020*/  LDCU UR8, c[0x0][0x360] ;  /* 0x00006c00ff0877ac */ /* 0x000e220008000800 */
[----:B------:R-:W1:Y:S01]  /*0030*/  S2R R4, SR_TID.X ;  /* 0x0000000000047919 */ /* 0x000e620000002100 */
[----:B------:R-:W2:Y:S01]  /*0040*/  LDCU UR9, c[0x0][0x390] ;  /* 0x00007200ff0977ac */ /* 0x000ea20008000800 */
[----:B------:R-:W3:Y:S01]  /*0050*/  LDCU.64 UR6, c[0x0][0x358] ;  /* 0x00006b00ff0677ac */ /* 0x000ee20008000a00 */
[----:B0-----:R-:W-:-:S04]  /*0060*/  IMAD R0, R9, UR8, RZ ;  /* 0x0000000809007c24 */ /* 0x001fc8000f8e02ff */
[----:B-1----:R-:W-:-:S05]  /*0070*/  IMAD R5, R0, 0x2, R4 ;  /* 0x0000000200057824 */ /* 0x002fca00078e0204 */
[----:B--2---:R-:W-:-:S13]  /*0080*/  ISETP.GE.U32.AND P0, PT, R5, UR9, PT ;  /* 0x0000000905007c0c */ /* 0x004fda000bf06070 */
[----:B------:R-:W0:Y:S02]  /*0090*/  @!P0 LDC.64 R2, c[0x0][0x380] ;  /* 0x0000e000ff028b82 */ /* 0x000e240000000a00 */
[----:B0-----:R-:W-:-:S06]  /*00a0*/  @!P0 IMAD.WIDE.U32 R2, R5, 0x4, R2 ;  /* 0x0000000405028825 */ /* 0x001fcc00078e0002 */
[----:B---3--:R-:W2:Y:S01]  /*00b0*/  @!P0 LDG.E R3, desc[UR6][R2.64] ;  /* 0x0000000602038981 */ /* 0x008ea2000c1e1900 */
[----:B------:R-:W0:Y:S01]  /*00c0*/  S2UR UR5, SR_CgaCtaId ;  /* 0x00000000000579c3 */ /* 0x000e220000008800 */
[----:B------:R-:W-:Y:S01]  /*00d0*/  UMOV UR4, 0x400 ;  /* 0x0000040000047882 */ /* 0x000fe20000000000 */
[----:B------:R-:W-:Y:S01]  /*00e0*/  IMAD.U32 R7, RZ, RZ, UR8 ;  /* 0x00000008ff077e24 */ /* 0x000fe2000f8e00ff */
[----:B------:R-:W-:Y:S04]  /*00f0*/  BSSY.RECONVERGENT B0, `(.L_x_0) ;  /* 0x0000010000007945 */ /* 0x000fe80003800200 */
[----:B------:R-:W-:Y:S01]  /*0100*/  IADD3 R5, PT, PT, R5, R7, RZ ;  /* 0x0000000705057210 */ /* 0x000fe20007ffe0ff */
[----:B0-----:R-:W-:-:S06]  /*0110*/  ULEA UR4, UR5, UR4, 0x18 ;  /* 0x0000000405047291 */ /* 0x001fcc000f8ec0ff */
[----:B------:R-:W-:-:S05]  /*0120*/  LEA R0, R4, UR4, 0x2 ;  /* 0x0000000404007c11 */ /* 0x000fca000f8e10ff */
[----:B--2---:R0:W-:Y:S04]  /*0130*/  @!P0 STS [R0], R3 ;  /* 0x0000000300008388 */ /* 0x0041e80000000800 */
[----:B------:R0:W-:Y:S01]  /*0140*/  @P0 STS [R0], RZ ;  /* 0x000000ff00000388 */ /* 0x0001e20000000800 */
[----:B------:R-:W-:-:S13]  /*0150*/  ISETP.GE.U32.AND P0, PT, R5, UR9, PT ;  /* 0x0000000905007c0c */ /* 0x000fda000bf06070 */
[----:B0-----:R-:W-:Y:S05]  /*0160*/  @P0 BRA `(.L_x_1) ;  /* 0x0000000000180947 */ /* 0x001fea0003800000 */
[----:B------:R-:W0:Y:S02]  /*0170*/  LDC.64 R2, c[0x0][0x380] ;  /* 0x0000e000ff027b82 */ /* 0x000e240000000a00 */
[----:B0-----:R-:W-:-:S06]  /*0180*/  IMAD.WIDE.U32 R2, R5, 0x4, R2 ;  /* 0x0000000405027825 */ /* 0x001fcc00078e0002 */
[----:B------:R-:W2:Y:S01]  /*0190*/  LDG.E R2, desc[UR6][R2.64] ;  /* 0x0000000602027981 */ /* 0x000ea2000c1e1900 */
[----:B------:R-:W-:-:S05]  /*01a0*/  IMAD R5, R7, 0x4, R0 ;  /* 0x0000000407057824 */ /* 0x000fca00078e0200 */
[----:B--2---:R1:W-:Y:S01]  /*01b0*/  STS [R5], R2 ;  /* 0x0000000205007388 */ /* 0x0043e20000000800 */
[----:B------:R-:W-:Y:S05]  /*01c0*/  BRA `(.L_x_2) ;  /* 0x0000000000087947 */ /* 0x000fea0003800000 */
.L_x_1:
[----:B------:R-:W-:-:S05]  /*01d0*/  LEA R2, R7, R0, 0x2 ;  /* 0x0000000007027211 */ /* 0x000fca00078e10ff */
[----:B------:R0:W-:Y:S02]  /*01e0*/  STS [R2], RZ ;  /* 0x000000ff02007388 */ /* 0x0001e40000000800 */
.L_x_2:
[----:B------:R-:W-:Y:S05]  /*01f0*/  BSYNC.RECONVERGENT B0 ;  /* 0x0000000000007941 */ /* 0x000fea0003800200 */
.L_x_0:
[----:B------:R-:W-:Y:S01]  /*0200*/  BAR.SYNC.DEFER_BLOCKING 0x0 ;  /* 0x0000000000007b1d */ /* 0x000fe20000010000 */
[----:B------:R-:W-:-:S13]  /*0210*/  ISETP.GE.U32.AND P0, PT, R4, R7, PT ;  /* 0x000000070400720c */ /* 0x000fda0003f06070 */
[----:B01----:R-:W-:Y:S01]  /*0220*/  @!P0 IMAD R2, R7, 0x4, R0 ;  /* 0x0000000407028824 */ /* 0x003fe200078e0200 */
[----:B------:R-:W-:Y:S05]  /*0230*/  @!P0 LDS R3, [R0] ;  /* 0x0000000000038984 */ /* 0x000fea0000000800 */
[----:B------:R-:W0:Y:S02]  /*0240*/  @!P0 LDS R2, [R2] ;  /* 0x0000000002028984 */ /* 0x000e240000000800 */
[----:B0-----:R-:W-:-:S05]  /*0250*/  @!P0 FADD R3, R2, R3 ;  /* 0x0000000302038221 */ /* 0x001fca0000000000 */
[----:B------:R2:W-:Y:S01]  /*0260*/  @!P0 STS [R0], R3 ;  /* 0x0000000300008388 */ /* 0x0005e20000000800 */
[----:B------:R-:W-:Y:S02]  /*0270*/  ISETP.GT.U32.AND P0, PT, R7, 0x1, PT ;  /* 0x000000010700780c */ /* 0x000fe40003f04070 */
[----:B------:R-:W-:-:S11]  /*0280*/  SHF.R.U32.HI R7, RZ, 0x1, R7 ;  /* 0x00000001ff077819 */ /* 0x000fd60000011607 */
[----:B--2---:R-:W-:Y:S05]  /*0290*/  @P0 BRA `(.L_x_0) ;  /* 0xfffffffc00d80947 */ /* 0x004fea000383ffff */
[----:B------:R-:W-:-:S13]  /*02a0*/  ISETP.NE.AND P0, PT, R4, RZ, PT ;  /* 0x000000ff0400720c */ /* 0x000fda0003f05270 */
[----:B------:R-:W-:Y:S05]  /*02b0*/  @P0 EXIT ;  /* 0x000000000000094d */ /* 0x000fea0003800000 */
[----:B------:R-:W0:Y:S01]  /*02c0*/  S2UR UR5, SR_CgaCtaId ;  /* 0x00000000000579c3 */ /* 0x000e220000008800 */
[----:B------:R-:W-:-:S07]  /*02d0*/  UMOV UR4, 0x400 ;  /* 0x0000040000047882 */ /* 0x000fce0000000000 */
[----:B------:R-:W1:Y:S01]  /*02e0*/  LDC.64 R2, c[0x0][0x388] ;  /* 0x0000e200ff027b82 */ /* 0x000e620000000a00 */
[----:B0-----:R-:W-:Y:S01]  /*02f0*/  ULEA UR4, UR5, UR4, 0x18 ;  /* 0x0000000405047291 */ /* 0x001fe2000f8ec0ff */
[----:B-1----:R-:W-:-:S08]  /*0300*/  IMAD.WIDE.U32 R2, R9, 0x4, R2 ;  /* 0x0000000409027825 */ /* 0x002fd000078e0002 */
[----:B------:R-:W0:Y:S04]  /*0310*/  LDS R5, [UR4] ;  /* 0x00000004ff057984 */ /* 0x000e280008000800 */
[----:B0-----:R-:W-:Y:S01]  /*0320*/  STG.E desc[UR6][R2.64], R5 ;  /* 0x0000000502007986 */ /* 0x001fe2000c101906 */
[----:B------:R-:W-:Y:S05]  /*0330*/  EXIT ;  /* 0x000000000000794d */ /* 0x000fea0003800000 */
.L_x_3:
[----:B------:R-:W-:-:S00]  /*0340*/  BRA `(.L_x_3) ;  /* 0xfffffffc00fc7947 */ /* 0x000fc0000383ffff */
[----:B------:R-:W-:-:S00]  /*0350*/  NOP ;  /* 0x0000000000007918 */ /* 0x000fc00000000000 */
        /* <DEDUP_REMOVED lines=10> */
.L_x_4:


//--------------------- .nv.shared._Z5totalPfS_i  --------------------------
	.section	.nv.shared._Z5totalPfS_i,"aw",@nobits
	.sectionflags	@""
	.align	4
.nv.shared._Z5totalPfS_i:
	.zero		9216


//--------------------- .nv.shared.reserved.0     --------------------------
	.section	.nv.shared.reserved.0,"aw",@nobits
	.weak		__nv_reservedSMEM_offset_0_alias
	.size		__nv_reservedSMEM_offset_0_alias, 0, 64
	.other		__nv_reservedSMEM_offset_0_alias,@"STO_CUDA_RESERVED_SHARED STV_DEFAULT"
__nv_reservedSMEM_offset_0_alias:
	.zero		0
	.zero		64


//--------------------- .nv.constant0._Z5totalPfS_i --------------------------
	.section	.nv.constant0._Z5totalPfS_i,"a",@progbits
	.sectionflags	@""
	.align	4
.nv.constant0._Z5totalPfS_i:
	.zero		916


//--------------------- SYMBOLS --------------------------

	.type		.nv.reservedSmem.offset0,@object
	.size		.nv.reservedSmem.offset0,0x4
	.type		.nv.reservedSmem.cap,@object
	.size		.nv.reservedSmem.cap,0x4
